	.headerflags	@"EF_CUDA_TEXMODE_UNIFIED EF_CUDA_64BIT_ADDRESS EF_CUDA_ACCELERATORS EF_CUDA_SM90 EF_CUDA_VIRTUAL_SM(EF_CUDA_SM90)"
	.elftype	@"ET_EXEC"


//--------------------- .nv.info                  --------------------------
	.section	.nv.info,"",@"SHT_CUDA_INFO"
	.align	4


	//----- nvinfo : EIATTR_REGCOUNT
	.align		4
        /*0000*/ 	.byte	0x04, 0x2f
        /*0002*/ 	.short	(.L_1 - .L_0)
	.align		4
.L_0:
        /*0004*/ 	.word	index@(triton_poi_fused_max_pool2d_with_indices_9)
        /*0008*/ 	.word	0x00000010


	//----- nvinfo : EIATTR_MIN_STACK_SIZE
	.align		4
.L_1:
        /*000c*/ 	.byte	0x04, 0x12
        /*000e*/ 	.short	(.L_3 - .L_2)
	.align		4
.L_2:
        /*0010*/ 	.word	index@(triton_poi_fused_max_pool2d_with_indices_9)
        /*0014*/ 	.word	0x00000000


	//----- nvinfo : EIATTR_FRAME_SIZE
	.align		4
.L_3:
        /*0018*/ 	.byte	0x04, 0x11
        /*001a*/ 	.short	(.L_5 - .L_4)
	.align		4
.L_4:
        /*001c*/ 	.word	index@(triton_poi_fused_max_pool2d_with_indices_9)
        /*0020*/ 	.word	0x00000000


	//----- nvinfo : EIATTR_MIN_STACK_SIZE
	.align		4
.L_5:
        /*0024*/ 	.byte	0x04, 0x12
        /*0026*/ 	.short	(.L_7 - .L_6)
	.align		4
.L_6:
        /*0028*/ 	.word	index@(triton_poi_fused_max_pool2d_with_indices_9)
        /*002c*/ 	.word	0x00000000
.L_7:


//--------------------- .nv.info.triton_poi_fused_max_pool2d_with_indices_9 --------------------------
	.section	.nv.info.triton_poi_fused_max_pool2d_with_indices_9,"",@"SHT_CUDA_INFO"
	.sectionflags	@""
	.align	4


	//----- nvinfo : EIATTR_CUDA_API_VERSION
	.align		4
        /*0000*/ 	.byte	0x04, 0x37
        /*0002*/ 	.short	(.L_9 - .L_8)
.L_8:
        /*0004*/ 	.word	0x0000007c


	//----- nvinfo : EIATTR_KPARAM_INFO
	.align		4
.L_9:
        /*0008*/ 	.byte	0x04, 0x17
        /*000a*/ 	.short	(.L_11 - .L_10)
.L_10:
        /*000c*/ 	.word	0x00000000
        /*0010*/ 	.short	0x0003
        /*0012*/ 	.short	0x0018
        /*0014*/ 	.byte	0x00, 0xf0, 0x11, 0x00


	//----- nvinfo : EIATTR_KPARAM_INFO
	.align		4
.L_11:
        /*0018*/ 	.byte	0x04, 0x17
        /*001a*/ 	.short	(.L_13 - .L_12)
.L_12:
        /*001c*/ 	.word	0x00000000
        /*0020*/ 	.short	0x0002
        /*0022*/ 	.short	0x0010
        /*0024*/ 	.byte	0x00, 0xf4, 0x21, 0x00


	//----- nvinfo : EIATTR_KPARAM_INFO
	.align		4
.L_13:
        /*0028*/ 	.byte	0x04, 0x17
        /*002a*/ 	.short	(.L_15 - .L_14)
.L_14:
        /*002c*/ 	.word	0x00000000
        /*0030*/ 	.short	0x0001
        /*0032*/ 	.short	0x0008
        /*0034*/ 	.byte	0x00, 0xf4, 0x21, 0x00


	//----- nvinfo : EIATTR_KPARAM_INFO
	.align		4
.L_15:
        /*0038*/ 	.byte	0x04, 0x17
        /*003a*/ 	.short	(.L_17 - .L_16)
.L_16:
        /*003c*/ 	.word	0x00000000
        /*0040*/ 	.short	0x0000
        /*0042*/ 	.short	0x0000
        /*0044*/ 	.byte	0x00, 0xf4, 0x21, 0x00


	//----- nvinfo : EIATTR_SPARSE_MMA_MASK
	.align		4
.L_17:
        /*0048*/ 	.byte	0x03, 0x50
        /*004a*/ 	.short	0x0000


	//----- nvinfo : EIATTR_MAXREG_COUNT
	.align		4
        /*004c*/ 	.byte	0x03, 0x1b
        /*004e*/ 	.short	0x00ff


	//----- nvinfo : EIATTR_EXIT_INSTR_OFFSETS
	.align		4
        /*0050*/ 	.byte	0x04, 0x1c
        /*0052*/ 	.short	(.L_19 - .L_18)


	//   ....[0]....
.L_18:
        /*0054*/ 	.word	0x00000410


	//----- nvinfo : EIATTR_REQNTID
	.align		4
.L_19:
        /*0058*/ 	.byte	0x04, 0x10
        /*005a*/ 	.short	(.L_21 - .L_20)
.L_20:
        /*005c*/ 	.word	0x00000100
        /*0060*/ 	.word	0x00000001
        /*0064*/ 	.word	0x00000001


	//----- nvinfo : EIATTR_CBANK_PARAM_SIZE
	.align		4
.L_21:
        /*0068*/ 	.byte	0x03, 0x19
        /*006a*/ 	.short	0x001c


	//----- nvinfo : EIATTR_PARAM_CBANK
	.align		4
        /*006c*/ 	.byte	0x04, 0x0a
        /*006e*/ 	.short	(.L_23 - .L_22)
	.align		4
.L_22:
        /*0070*/ 	.word	index@(.nv.constant0.triton_poi_fused_max_pool2d_with_indices_9)
        /*0074*/ 	.short	0x0210
        /*0076*/ 	.short	0x001c


	//----- nvinfo : EIATTR_SW_WAR
	.align		4
.L_23:
        /*0078*/ 	.byte	0x04, 0x36
        /*007a*/ 	.short	(.L_25 - .L_24)
.L_24:
        /*007c*/ 	.word	0x00000008
.L_25:


//--------------------- .nv.callgraph             --------------------------
	.section	.nv.callgraph,"",@"SHT_CUDA_CALLGRAPH"
	.align	4
	.sectionentsize	8
	.align		4
        /*0000*/ 	.word	0x00000000
	.align		4
        /*0004*/ 	.word	0xffffffff
	.align		4
        /*0008*/ 	.word	0x00000000
	.align		4
        /*000c*/ 	.word	0xfffffffe
	.align		4
        /*0010*/ 	.word	0x00000000
	.align		4
        /*0014*/ 	.word	0xfffffffd
	.align		4
        /*0018*/ 	.word	0x00000000
	.align		4
        /*001c*/ 	.word	0xfffffffc


//--------------------- .text.triton_poi_fused_max_pool2d_with_indices_9 --------------------------
	.section	.text.triton_poi_fused_max_pool2d_with_indices_9,"ax",@progbits
	.align	128
        .global         triton_poi_fused_max_pool2d_with_indices_9
        .type           triton_poi_fused_max_pool2d_with_indices_9,@function
        .size           triton_poi_fused_max_pool2d_with_indices_9,(.L_x_1 - triton_poi_fused_max_pool2d_with_indices_9)
        .other          triton_poi_fused_max_pool2d_with_indices_9,@"STO_CUDA_ENTRY STV_DEFAULT"
triton_poi_fused_max_pool2d_with_indices_9:
.text.triton_poi_fused_max_pool2d_with_indices_9:
[----:B------:R-:W-:Y:S01]  /*0000*/  LDC R1, c[0x0][0x28] ;  /* 0x00000a00ff017b82 */ /* 0x000fe20000000800 */
[----:B------:R-:W1:Y:S01]  /*0010*/  S2R R0, SR_TID.X ;  /* 0x0000000000007919 */ /* 0x000e620000002100 */
[----:B------:R-:W-:Y:S01]  /*0020*/  ULDC.64 UR4, c[0x0][0x208] ;  /* 0x0000820000047ab9 */ /* 0x000fe20000000a00 */
[----:B------:R-:W-:Y:S01]  /*0030*/  ULDC.64 UR6, c[0x0][0x220] ;  /* 0x0000880000067ab9 */ /* 0x000fe20000000a00 */
[----:B------:R-:W2:Y:S01]  /*0040*/  S2R R3, SR_CTAID.X ;  /* 0x0000000000037919 */ /* 0x000ea20000002500 */
[----:B-1----:R-:W-:Y:S01]  /*0050*/  IMAD.SHL.U32 R0, R0, 0x2, RZ ;  /* 0x0000000200007824 */ /* 0x002fe200078e00ff */
[----:B--2---:R-:W-:-:S04]  /*0060*/  SHF.R.S32.HI R5, RZ, 0x16, R3 ;  /* 0x00000016ff057819 */ /* 0x004fc80000011403 */
[----:B------:R-:W-:Y:S02]  /*0070*/  LOP3.LUT R0, R0, 0x1fe, RZ, 0xc0, !PT ;  /* 0x000001fe00007812 */ /* 0x000fe400078ec0ff */
[----:B------:R-:W-:-:S03]  /*0080*/  SGXT R5, R5, 0x1 ;  /* 0x000000010505781a */ /* 0x000fc60000000200 */
[----:B------:R-:W-:-:S05]  /*0090*/  IMAD R0, R3, 0x200, R0 ;  /* 0x0000020003007824 */ /* 0x000fca00078e0200 */
[----:B------:R-:W-:Y:S02]  /*00a0*/  SHF.R.S32.HI R3, RZ, 0x1f, R0 ;  /* 0x0000001fff037819 */ /* 0x000fe40000011400 */
[-C--:B------:R-:W-:Y:S02]  /*00b0*/  LEA.HI R6, R5, R0.reuse, RZ, 0xb ;  /* 0x0000000005067211 */ /* 0x080fe400078f58ff */
[----:B------:R-:W-:Y:S02]  /*00c0*/  LEA.HI R4, R3, R0, RZ, 0x6 ;  /* 0x0000000003047211 */ /* 0x000fe400078f30ff */
[----:B------:R-:W1:Y:S01]  /*00d0*/  LDC.64 R2, c[0x0][0x210] ;  /* 0x00008400ff027b82 */ /* 0x000e620000000a00 */
[----:B------:R-:W-:Y:S01]  /*00e0*/  IMAD.SHL.U32 R7, R6, 0x4, RZ ;  /* 0x0000000406077824 */ /* 0x000fe200078e00ff */
[----:B------:R-:W-:-:S04]  /*00f0*/  SHF.R.S32.HI R5, RZ, 0x6, R4 ;  /* 0x00000006ff057819 */ /* 0x000fc80000011404 */
[----:B------:R-:W-:Y:S02]  /*0100*/  LEA.HI R6, R5, R5, RZ, 0x5 ;  /* 0x0000000505067211 */ /* 0x000fe400078f28ff */
[----:B------:R-:W-:Y:S02]  /*0110*/  LOP3.LUT R8, R7, 0xffffe000, RZ, 0xc0, !PT ;  /* 0xffffe00007087812 */ /* 0x000fe400078ec0ff */
[----:B------:R-:W-:Y:S02]  /*0120*/  LOP3.LUT R7, R4, 0xffffffc0, RZ, 0xc0, !PT ;  /* 0xffffffc004077812 */ /* 0x000fe400078ec0ff */
[----:B------:R-:W-:Y:S02]  /*0130*/  LOP3.LUT R6, R6, 0x1ffffe0, RZ, 0xc0, !PT ;  /* 0x01ffffe006067812 */ /* 0x000fe400078ec0ff */
[----:B------:R-:W-:-:S03]  /*0140*/  IADD3 R7, R8, R0, -R7 ;  /* 0x0000000008077210 */ /* 0x000fc60007ffe807 */
[----:B------:R-:W-:-:S04]  /*0150*/  IMAD.IADD R6, R5, 0x1, -R6 ;  /* 0x0000000105067824 */ /* 0x000fc800078e0a06 */
[----:B------:R-:W-:-:S04]  /*0160*/  IMAD R11, R6, 0x80, R7 ;  /* 0x00000080060b7824 */ /* 0x000fc800078e0207 */
[C---:B------:R-:W-:Y:S02]  /*0170*/  VIADD R9, R11.reuse, 0x40 ;  /* 0x000000400b097836 */ /* 0x040fe40000000000 */
[----:B-1----:R-:W-:-:S04]  /*0180*/  IMAD.WIDE R6, R11, 0x4, R2 ;  /* 0x000000040b067825 */ /* 0x002fc800078e0202 */
[--C-:B------:R-:W-:Y:S02]  /*0190*/  IMAD.WIDE R8, R9, 0x4, R2.reuse ;  /* 0x0000000409087825 */ /* 0x100fe400078e0202 */
[----:B------:R-:W2:Y:S02]  /*01a0*/  LDG.E.64 R6, desc[UR4][R6.64] ;  /* 0x0000000406067981 */ /* 0x000ea4000c1e1b00 */
[----:B------:R-:W-:Y:S02]  /*01b0*/  VIADD R5, R11, 0x1000 ;  /* 0x000010000b057836 */ /* 0x000fe40000000000 */
[----:B------:R1:W2:Y:S02]  /*01c0*/  LDG.E.64 R12, desc[UR4][R8.64] ;  /* 0x00000004080c7981 */ /* 0x0002a4000c1e1b00 */
[----:B------:R-:W-:-:S04]  /*01d0*/  IMAD.WIDE R4, R5, 0x4, R2 ;  /* 0x0000000405047825 */ /* 0x000fc800078e0202 */
[----:B------:R-:W-:Y:S02]  /*01e0*/  VIADD R11, R11, 0x1040 ;  /* 0x000010400b0b7836 */ /* 0x000fe40000000000 */
[----:B------:R-:W3:Y:S02]  /*01f0*/  LDG.E.64 R4, desc[UR4][R4.64] ;  /* 0x0000000404047981 */ /* 0x000ee4000c1e1b00 */
[----:B------:R-:W-:Y:S01]  /*0200*/  IMAD.WIDE R2, R11, 0x4, R2 ;  /* 0x000000040b027825 */ /* 0x000fe200078e0202 */
[----:B-1----:R-:W1:Y:S05]  /*0210*/  LDC.64 R8, c[0x0][0x218] ;  /* 0x00008600ff087b82 */ /* 0x002e6a0000000a00 */
[----:B------:R-:W4:Y:S01]  /*0220*/  LDG.E.64 R2, desc[UR4][R2.64] ;  /* 0x0000000402027981 */ /* 0x000f22000c1e1b00 */
[----:B--2---:R-:W-:-:S02]  /*0230*/  FSETP.GT.AND P4, PT, R13, R7, PT ;  /* 0x000000070d00720b */ /* 0x004fc40003f84000 */
[----:B------:R-:W-:Y:S02]  /*0240*/  FSETP.GT.AND P3, PT, R12, R6, PT ;  /* 0x000000060c00720b */ /* 0x000fe40003f64000 */
[----:B------:R-:W-:Y:S02]  /*0250*/  FSETP.NAN.AND P0, PT, R13, R13, PT ;  /* 0x0000000d0d00720b */ /* 0x000fe40003f08000 */
[----:B---3--:R-:W-:Y:S02]  /*0260*/  FSETP.NAN.AND P6, PT, R5, R5, PT ;  /* 0x000000050500720b */ /* 0x008fe40003fc8000 */
[----:B------:R-:W-:Y:S02]  /*0270*/  FSETP.NAN.AND P5, PT, R4, R4, PT ;  /* 0x000000040400720b */ /* 0x000fe40003fa8000 */
[----:B------:R-:W-:-:S03]  /*0280*/  FSETP.NAN.AND P1, PT, R12, R12, PT ;  /* 0x0000000c0c00720b */ /* 0x000fc60003f28000 */
[----:B------:R-:W-:Y:S02]  /*0290*/  @!P4 SEL R13, R13, R7, P0 ;  /* 0x000000070d0dc207 */ /* 0x000fe40000000000 */
[----:B------:R-:W-:Y:S02]  /*02a0*/  @!P3 SEL R12, R12, R6, P1 ;  /* 0x000000060c0cb207 */ /* 0x000fe40000800000 */
[----:B------:R-:W-:Y:S02]  /*02b0*/  FSETP.GEU.AND P0, PT, R13, R5, PT ;  /* 0x000000050d00720b */ /* 0x000fe40003f0e000 */
[----:B----4-:R-:W-:Y:S02]  /*02c0*/  FSETP.NAN.AND P1, PT, R2, R2, PT ;  /* 0x000000020200720b */ /* 0x010fe40003f28000 */
[----:B------:R-:W-:Y:S02]  /*02d0*/  FSETP.GEU.AND P2, PT, R12, R4, PT ;  /* 0x000000040c00720b */ /* 0x000fe40003f4e000 */
[----:B------:R-:W-:-:S02]  /*02e0*/  @!P6 SEL R5, R5, R13, !P0 ;  /* 0x0000000d0505e207 */ /* 0x000fc40004000000 */
[----:B------:R-:W-:Y:S02]  /*02f0*/  FSETP.NAN.AND P6, PT, R3, R3, PT ;  /* 0x000000030300720b */ /* 0x000fe40003fc8000 */
[----:B------:R-:W-:Y:S02]  /*0300*/  SEL R7, RZ, 0x1, !P4 ;  /* 0x00000001ff077807 */ /* 0x000fe40006000000 */
[----:B------:R-:W-:Y:S02]  /*0310*/  @!P5 SEL R4, R4, R12, !P2 ;  /* 0x0000000c0404d207 */ /* 0x000fe40005000000 */
[----:B------:R-:W-:Y:S02]  /*0320*/  SEL R6, RZ, 0x1, !P3 ;  /* 0x00000001ff067807 */ /* 0x000fe40005800000 */
[----:B------:R-:W-:Y:S02]  /*0330*/  SEL R7, R7, 0x2, P0 ;  /* 0x0000000207077807 */ /* 0x000fe40000000000 */
[----:B------:R-:W-:-:S02]  /*0340*/  FSETP.GEU.AND P3, PT, R4, R2, PT ;  /* 0x000000020400720b */ /* 0x000fc40003f6e000 */
[----:B------:R-:W-:Y:S02]  /*0350*/  SEL R10, R6, 0x2, P2 ;  /* 0x00000002060a7807 */ /* 0x000fe40001000000 */
[----:B------:R-:W-:Y:S02]  /*0360*/  FSETP.GEU.AND P0, PT, R5, R3, PT ;  /* 0x000000030500720b */ /* 0x000fe40003f0e000 */
[----:B------:R-:W-:Y:S02]  /*0370*/  @!P1 SEL R2, R2, R4, !P3 ;  /* 0x0000000402029207 */ /* 0x000fe40005800000 */
[----:B------:R-:W-:Y:S02]  /*0380*/  SEL R10, R10, 0x3, P3 ;  /* 0x000000030a0a7807 */ /* 0x000fe40001800000 */
[----:B------:R-:W-:Y:S02]  /*0390*/  SEL R11, R7, 0x3, P0 ;  /* 0x00000003070b7807 */ /* 0x000fe40000000000 */
[----:B------:R-:W-:-:S02]  /*03a0*/  IADD3 R6, P1, R0, UR6, RZ ;  /* 0x0000000600067c10 */ /* 0x000fc4000ff3e0ff */
[----:B------:R-:W-:Y:S01]  /*03b0*/  @!P6 SEL R3, R3, R5, !P0 ;  /* 0x000000050303e207 */ /* 0x000fe20004000000 */
[C---:B-1----:R-:W-:Y:S01]  /*03c0*/  IMAD.WIDE R4, R0.reuse, 0x4, R8 ;  /* 0x0000000400047825 */ /* 0x042fe200078e0208 */
[----:B------:R-:W-:-:S03]  /*03d0*/  LEA.HI.X.SX32 R7, R0, UR7, 0x1, P1 ;  /* 0x0000000700077c11 */ /* 0x000fc600088f0eff */
[----:B------:R-:W-:Y:S01]  /*03e0*/  IMAD R11, R11, 0x100, R10 ;  /* 0x000001000b0b7824 */ /* 0x000fe200078e020a */
[----:B------:R-:W-:Y:S04]  /*03f0*/  STG.E.64 desc[UR4][R4.64], R2 ;  /* 0x0000000204007986 */ /* 0x000fe8000c101b04 */
[----:B------:R-:W-:Y:S01]  /*0400*/  STG.E.U16 desc[UR4][R6.64], R11 ;  /* 0x0000000b06007986 */ /* 0x000fe2000c101504 */
[----:B------:R-:W-:Y:S05]  /*0410*/  EXIT ;  /* 0x000000000000794d */ /* 0x000fea0003800000 */
.L_x_0:
[----:B------:R-:W-:-:S00]  /*0420*/  BRA `(.L_x_0) ;  /* 0xfffffffc00fc7947 */ /* 0x000fc0000383ffff */
[----:B------:R-:W-:-:S00]  /*0430*/  NOP ;  /* 0x0000000000007918 */ /* 0x000fc00000000000 */
        /* <DEDUP_REMOVED lines=12> */
.L_x_1:


//--------------------- .nv.constant0.triton_poi_fused_max_pool2d_with_indices_9 --------------------------
	.section	.nv.constant0.triton_poi_fused_max_pool2d_with_indices_9,"a",@progbits
	.sectionflags	@""
	.align	4
.nv.constant0.triton_poi_fused_max_pool2d_with_indices_9:
	.zero		556
